	.headerflags	@"EF_CUDA_TEXMODE_UNIFIED EF_CUDA_64BIT_ADDRESS EF_CUDA_ACCELERATORS EF_CUDA_SM90 EF_CUDA_VIRTUAL_SM(EF_CUDA_SM90)"
	.elftype	@"ET_EXEC"


//--------------------- .nv.info                  --------------------------
	.section	.nv.info,"",@"SHT_CUDA_INFO"
	.align	4


	//----- nvinfo : EIATTR_REGCOUNT
	.align		4
        /*0000*/ 	.byte	0x04, 0x2f
        /*0002*/ 	.short	(.L_1 - .L_0)
	.align		4
.L_0:
        /*0004*/ 	.word	index@(triton_poi_fused_relu_threshold_backward_20)
        /*0008*/ 	.word	0x00000022


	//----- nvinfo : EIATTR_MIN_STACK_SIZE
	.align		4
.L_1:
        /*000c*/ 	.byte	0x04, 0x12
        /*000e*/ 	.short	(.L_3 - .L_2)
	.align		4
.L_2:
        /*0010*/ 	.word	index@(triton_poi_fused_relu_threshold_backward_20)
        /*0014*/ 	.word	0x00000000


	//----- nvinfo : EIATTR_FRAME_SIZE
	.align		4
.L_3:
        /*0018*/ 	.byte	0x04, 0x11
        /*001a*/ 	.short	(.L_5 - .L_4)
	.align		4
.L_4:
        /*001c*/ 	.word	index@(triton_poi_fused_relu_threshold_backward_20)
        /*0020*/ 	.word	0x00000000


	//----- nvinfo : EIATTR_MIN_STACK_SIZE
	.align		4
.L_5:
        /*0024*/ 	.byte	0x04, 0x12
        /*0026*/ 	.short	(.L_7 - .L_6)
	.align		4
.L_6:
        /*0028*/ 	.word	index@(triton_poi_fused_relu_threshold_backward_20)
        /*002c*/ 	.word	0x00000000
.L_7:


//--------------------- .nv.info.triton_poi_fused_relu_threshold_backward_20 --------------------------
	.section	.nv.info.triton_poi_fused_relu_threshold_backward_20,"",@"SHT_CUDA_INFO"
	.sectionflags	@""
	.align	4


	//----- nvinfo : EIATTR_CUDA_API_VERSION
	.align		4
        /*0000*/ 	.byte	0x04, 0x37
        /*0002*/ 	.short	(.L_9 - .L_8)
.L_8:
        /*0004*/ 	.word	0x0000007c


	//----- nvinfo : EIATTR_KPARAM_INFO
	.align		4
.L_9:
        /*0008*/ 	.byte	0x04, 0x17
        /*000a*/ 	.short	(.L_11 - .L_10)
.L_10:
        /*000c*/ 	.word	0x00000000
        /*0010*/ 	.short	0x0004
        /*0012*/ 	.short	0x001c
        /*0014*/ 	.byte	0x00, 0xf0, 0x11, 0x00


	//----- nvinfo : EIATTR_KPARAM_INFO
	.align		4
.L_11:
        /*0018*/ 	.byte	0x04, 0x17
        /*001a*/ 	.short	(.L_13 - .L_12)
.L_12:
        /*001c*/ 	.word	0x00000000
        /*0020*/ 	.short	0x0003
        /*0022*/ 	.short	0x0018
        /*0024*/ 	.byte	0x00, 0xf0, 0x11, 0x00


	//----- nvinfo : EIATTR_KPARAM_INFO
	.align		4
.L_13:
        /*0028*/ 	.byte	0x04, 0x17
        /*002a*/ 	.short	(.L_15 - .L_14)
.L_14:
        /*002c*/ 	.word	0x00000000
        /*0030*/ 	.short	0x0002
        /*0032*/ 	.short	0x0010
        /*0034*/ 	.byte	0x00, 0xf4, 0x21, 0x00


	//----- nvinfo : EIATTR_KPARAM_INFO
	.align		4
.L_15:
        /*0038*/ 	.byte	0x04, 0x17
        /*003a*/ 	.short	(.L_17 - .L_16)
.L_16:
        /*003c*/ 	.word	0x00000000
        /*0040*/ 	.short	0x0001
        /*0042*/ 	.short	0x0008
        /*0044*/ 	.byte	0x00, 0xf4, 0x21, 0x00


	//----- nvinfo : EIATTR_KPARAM_INFO
	.align		4
.L_17:
        /*0048*/ 	.byte	0x04, 0x17
        /*004a*/ 	.short	(.L_19 - .L_18)
.L_18:
        /*004c*/ 	.word	0x00000000
        /*0050*/ 	.short	0x0000
        /*0052*/ 	.short	0x0000
        /*0054*/ 	.byte	0x00, 0xf4, 0x21, 0x00


	//----- nvinfo : EIATTR_SPARSE_MMA_MASK
	.align		4
.L_19:
        /*0058*/ 	.byte	0x03, 0x50
        /*005a*/ 	.short	0x0000


	//----- nvinfo : EIATTR_MAXREG_COUNT
	.align		4
        /*005c*/ 	.byte	0x03, 0x1b
        /*005e*/ 	.short	0x00ff


	//----- nvinfo : EIATTR_EXIT_INSTR_OFFSETS
	.align		4
        /*0060*/ 	.byte	0x04, 0x1c
        /*0062*/ 	.short	(.L_21 - .L_20)


	//   ....[0]....
.L_20:
        /*0064*/ 	.word	0x00001060


	//   ....[1]....
        /*0068*/ 	.word	0x00001080


	//----- nvinfo : EIATTR_REQNTID
	.align		4
.L_21:
        /*006c*/ 	.byte	0x04, 0x10
        /*006e*/ 	.short	(.L_23 - .L_22)
.L_22:
        /*0070*/ 	.word	0x00000100
        /*0074*/ 	.word	0x00000001
        /*0078*/ 	.word	0x00000001


	//----- nvinfo : EIATTR_CBANK_PARAM_SIZE
	.align		4
.L_23:
        /*007c*/ 	.byte	0x03, 0x19
        /*007e*/ 	.short	0x0020


	//----- nvinfo : EIATTR_PARAM_CBANK
	.align		4
        /*0080*/ 	.byte	0x04, 0x0a
        /*0082*/ 	.short	(.L_25 - .L_24)
	.align		4
.L_24:
        /*0084*/ 	.word	index@(.nv.constant0.triton_poi_fused_relu_threshold_backward_20)
        /*0088*/ 	.short	0x0210
        /*008a*/ 	.short	0x0020


	//----- nvinfo : EIATTR_SW_WAR
	.align		4
.L_25:
        /*008c*/ 	.byte	0x04, 0x36
        /*008e*/ 	.short	(.L_27 - .L_26)
.L_26:
        /*0090*/ 	.word	0x00000008
.L_27:


//--------------------- .nv.callgraph             --------------------------
	.section	.nv.callgraph,"",@"SHT_CUDA_CALLGRAPH"
	.align	4
	.sectionentsize	8
	.align		4
        /*0000*/ 	.word	0x00000000
	.align		4
        /*0004*/ 	.word	0xffffffff
	.align		4
        /*0008*/ 	.word	0x00000000
	.align		4
        /*000c*/ 	.word	0xfffffffe
	.align		4
        /*0010*/ 	.word	0x00000000
	.align		4
        /*0014*/ 	.word	0xfffffffd
	.align		4
        /*0018*/ 	.word	0x00000000
	.align		4
        /*001c*/ 	.word	0xfffffffc


//--------------------- .text.triton_poi_fused_relu_threshold_backward_20 --------------------------
	.section	.text.triton_poi_fused_relu_threshold_backward_20,"ax",@progbits
	.sectionflags	@"SHF_BARRIERS=1"
	.align	128
        .global         triton_poi_fused_relu_threshold_backward_20
        .type           triton_poi_fused_relu_threshold_backward_20,@function
        .size           triton_poi_fused_relu_threshold_backward_20,(.L_x_1 - triton_poi_fused_relu_threshold_backward_20)
        .other          triton_poi_fused_relu_threshold_backward_20,@"STO_CUDA_ENTRY STV_DEFAULT"
triton_poi_fused_relu_threshold_backward_20:
.text.triton_poi_fused_relu_threshold_backward_20:
[----:B------:R-:W0:Y:S01]  /*0000*/  LDC R1, c[0x0][0x28] ;  /* 0x00000a00ff017b82 */ /* 0x000e220000000800 */
[----:B------:R-:W1:Y:S01]  /*0010*/  S2R R21, SR_TID.X ;  /* 0x0000000000157919 */ /* 0x000e620000002100 */
[----:B------:R-:W-:Y:S02]  /*0020*/  CS2R R12, SRZ ;  /* 0x00000000000c7805 */ /* 0x000fe4000001ff00 */
[----:B------:R-:W-:Y:S01]  /*0030*/  CS2R R14, SRZ ;  /* 0x00000000000e7805 */ /* 0x000fe2000001ff00 */
[----:B------:R-:W-:Y:S01]  /*0040*/  ULDC.64 UR6, c[0x0][0x208] ;  /* 0x0000820000067ab9 */ /* 0x000fe20000000a00 */
[----:B------:R-:W2:Y:S01]  /*0050*/  S2R R20, SR_CTAID.Y ;  /* 0x0000000000147919 */ /* 0x000ea20000002600 */
[----:B------:R-:W3:Y:S01]  /*0060*/  S2R R22, SR_CTAID.X ;  /* 0x0000000000167919 */ /* 0x000ee20000002500 */
[----:B-1----:R-:W-:Y:S01]  /*0070*/  IMAD.SHL.U32 R0, R21, 0x10, RZ ;  /* 0x0000001015007824 */ /* 0x002fe200078e00ff */
[----:B------:R-:W-:-:S04]  /*0080*/  SHF.R.U32.HI R23, RZ, 0x4, R21 ;  /* 0x00000004ff177819 */ /* 0x000fc80000011615 */
[----:B------:R-:W-:Y:S02]  /*0090*/  LOP3.LUT R3, R0, 0xf0, RZ, 0xc0, !PT ;  /* 0x000000f000037812 */ /* 0x000fe400078ec0ff */
[----:B------:R-:W-:Y:S01]  /*00a0*/  SGXT.U32 R23, R23, 0x4 ;  /* 0x000000041717781a */ /* 0x000fe20000000000 */
[----:B---3--:R-:W-:Y:S01]  /*00b0*/  IMAD.SHL.U32 R22, R22, 0x10, RZ ;  /* 0x0000001016167824 */ /* 0x008fe200078e00ff */
[----:B--2---:R-:W-:Y:S02]  /*00c0*/  PRMT R8, R3, 0x6540, R20 ;  /* 0x0000654003087816 */ /* 0x004fe40000000014 */
[----:B------:R-:W1:Y:S02]  /*00d0*/  LDC.64 R2, c[0x0][0x210] ;  /* 0x00008400ff027b82 */ /* 0x000e640000000a00 */
[----:B------:R-:W-:Y:S02]  /*00e0*/  SHF.R.S32.HI R5, RZ, 0x1f, R8 ;  /* 0x0000001fff057819 */ /* 0x000fe40000011408 */
[----:B------:R-:W-:-:S02]  /*00f0*/  LOP3.LUT R9, R22, R23, RZ, 0xfc, !PT ;  /* 0x0000001716097212 */ /* 0x000fc400078efcff */
[----:B------:R-:W-:Y:S02]  /*0100*/  LEA.HI R5, R5, R8, RZ, 0x7 ;  /* 0x0000000805057211 */ /* 0x000fe400078f38ff */
[----:B------:R-:W-:-:S03]  /*0110*/  ISETP.GE.AND P0, PT, R9, 0x40, PT ;  /* 0x000000400900780c */ /* 0x000fc60003f06270 */
[----:B------:R-:W-:Y:S01]  /*0120*/  IMAD.SHL.U32 R0, R5, 0x40, RZ ;  /* 0x0000004005007824 */ /* 0x000fe200078e00ff */
[----:B------:R-:W-:-:S04]  /*0130*/  ISETP.LT.AND P0, PT, R8, 0x200, !P0 ;  /* 0x000002000800780c */ /* 0x000fc80004701270 */
[----:B------:R-:W-:-:S05]  /*0140*/  LOP3.LUT R0, R0, 0xffffe000, RZ, 0xc0, !PT ;  /* 0xffffe00000007812 */ /* 0x000fca00078ec0ff */
[----:B------:R-:W-:Y:S01]  /*0150*/  IMAD R9, R9, 0x80, R0 ;  /* 0x0000008009097824 */ /* 0x000fe200078e0200 */
[----:B------:R-:W-:-:S04]  /*0160*/  LOP3.LUT R0, R5, 0xffffff80, RZ, 0xc0, !PT ;  /* 0xffffff8005007812 */ /* 0x000fc800078ec0ff */
[----:B------:R-:W-:Y:S02]  /*0170*/  IADD3 R0, R9, R8, -R0 ;  /* 0x0000000809007210 */ /* 0x000fe40007ffe800 */
[----:B------:R-:W-:-:S03]  /*0180*/  SHF.R.S32.HI R10, RZ, 0x17, R20 ;  /* 0x00000017ff0a7819 */ /* 0x000fc60000011414 */
[----:B-1----:R-:W-:Y:S01]  /*0190*/  IMAD.WIDE R4, R0, 0x4, R2 ;  /* 0x0000000400047825 */ /* 0x002fe200078e0202 */
[----:B------:R-:W-:Y:S02]  /*01a0*/  SGXT R10, R10, 0x1 ;  /* 0x000000010a0a781a */ /* 0x000fe40000000200 */
[----:B------:R-:W-:Y:S02]  /*01b0*/  LOP3.LUT R6, R8, 0x4, RZ, 0xfc, !PT ;  /* 0x0000000408067812 */ /* 0x000fe400078efcff */
[----:B------:R1:W2:Y:S01]  /*01c0*/  @P0 LDG.E.EL.128 R12, desc[UR6][R4.64] ;  /* 0x00000006040c0981 */ /* 0x0002a2000c2e1d00 */
[----:B------:R-:W-:Y:S02]  /*01d0*/  CS2R R16, SRZ ;  /* 0x0000000000107805 */ /* 0x000fe4000001ff00 */
[----:B------:R-:W-:Y:S02]  /*01e0*/  LEA.HI R7, R10, R6, RZ, 0x7 ;  /* 0x000000060a077211 */ /* 0x000fe400078f38ff */
[----:B------:R-:W-:-:S02]  /*01f0*/  CS2R R18, SRZ ;  /* 0x0000000000127805 */ /* 0x000fc4000001ff00 */
[----:B------:R-:W-:Y:S02]  /*0200*/  LOP3.LUT R7, R7, 0xffffff80, RZ, 0xc0, !PT ;  /* 0xffffff8007077812 */ /* 0x000fe400078ec0ff */
[----:B-1----:R-:W-:Y:S02]  /*0210*/  LOP3.LUT R4, R8, 0x8, RZ, 0xfc, !PT ;  /* 0x0000000808047812 */ /* 0x002fe400078efcff */
[----:B------:R-:W-:Y:S02]  /*0220*/  IADD3 R7, R9, R6, -R7 ;  /* 0x0000000609077210 */ /* 0x000fe40007ffe807 */
[----:B------:R-:W-:-:S03]  /*0230*/  LEA.HI R5, R10, R4, RZ, 0x7 ;  /* 0x000000040a057211 */ /* 0x000fc600078f38ff */
[----:B------:R-:W-:Y:S01]  /*0240*/  IMAD.WIDE R26, R7, 0x4, R2 ;  /* 0x00000004071a7825 */ /* 0x000fe200078e0202 */
[----:B------:R-:W-:-:S04]  /*0250*/  LOP3.LUT R5, R5, 0xffffff80, RZ, 0xc0, !PT ;  /* 0xffffff8005057812 */ /* 0x000fc800078ec0ff */
[----:B------:R1:W3:Y:S01]  /*0260*/  @P0 LDG.E.EL.128 R16, desc[UR6][R26.64] ;  /* 0x000000061a100981 */ /* 0x0002e2000c2e1d00 */
[----:B------:R-:W-:Y:S02]  /*0270*/  IADD3 R25, R9, R4, -R5 ;  /* 0x0000000409197210 */ /* 0x000fe40007ffe805 */
[----:B------:R-:W-:Y:S02]  /*0280*/  CS2R R4, SRZ ;  /* 0x0000000000047805 */ /* 0x000fe4000001ff00 */
[----:B------:R-:W-:Y:S01]  /*0290*/  CS2R R6, SRZ ;  /* 0x0000000000067805 */ /* 0x000fe2000001ff00 */
[----:B------:R-:W-:Y:S01]  /*02a0*/  IMAD.WIDE R24, R25, 0x4, R2 ;  /* 0x0000000419187825 */ /* 0x000fe200078e0202 */
[----:B------:R-:W-:-:S04]  /*02b0*/  LOP3.LUT R8, R8, 0xc, RZ, 0xfc, !PT ;  /* 0x0000000c08087812 */ /* 0x000fc800078efcff */
[----:B------:R-:W4:Y:S01]  /*02c0*/  @P0 LDG.E.EL.128 R4, desc[UR6][R24.64] ;  /* 0x0000000618040981 */ /* 0x000f22000c2e1d00 */
[----:B------:R-:W-:-:S04]  /*02d0*/  LEA.HI R10, R10, R8, RZ, 0x7 ;  /* 0x000000080a0a7211 */ /* 0x000fc800078f38ff */
[----:B------:R-:W-:-:S04]  /*02e0*/  LOP3.LUT R10, R10, 0xffffff80, RZ, 0xc0, !PT ;  /* 0xffffff800a0a7812 */ /* 0x000fc800078ec0ff */
[----:B------:R-:W-:Y:S02]  /*02f0*/  IADD3 R9, R9, R8, -R10 ;  /* 0x0000000809097210 */ /* 0x000fe40007ffe80a */
[----:B------:R-:W-:-:S03]  /*0300*/  CS2R R10, SRZ ;  /* 0x00000000000a7805 */ /* 0x000fc6000001ff00 */
[----:B------:R-:W-:Y:S01]  /*0310*/  IMAD.WIDE R2, R9, 0x4, R2 ;  /* 0x0000000409027825 */ /* 0x000fe200078e0202 */
[----:B------:R-:W-:-:S06]  /*0320*/  CS2R R8, SRZ ;  /* 0x0000000000087805 */ /* 0x000fcc000001ff00 */
[----:B------:R5:W4:Y:S01]  /*0330*/  @P0 LDG.E.EL.128 R8, desc[UR6][R2.64] ;  /* 0x0000000602080981 */ /* 0x000b22000c2e1d00 */
[----:B------:R-:W5:Y:S01]  /*0340*/  S2UR UR5, SR_CgaCtaId ;  /* 0x00000000000579c3 */ /* 0x000f620000008800 */
[----:B-1----:R-:W-:Y:S01]  /*0350*/  IMAD.SHL.U32 R26, R21, 0x100, RZ ;  /* 0x00000100151a7824 */ /* 0x002fe200078e00ff */
[----:B------:R-:W-:-:S04]  /*0360*/  UMOV UR4, 0x400 ;  /* 0x0000040000047882 */ /* 0x000fc80000000000 */
[----:B------:R-:W-:-:S04]  /*0370*/  LOP3.LUT R26, R26, 0xf00, RZ, 0xc0, !PT ;  /* 0x00000f001a1a7812 */ /* 0x000fc800078ec0ff */
[C---:B0----5:R-:W-:Y:S02]  /*0380*/  LOP3.LUT R2, R26.reuse, 0x10, RZ, 0xfc, !PT ;  /* 0x000000101a027812 */ /* 0x061fe400078efcff */
[C---:B------:R-:W-:Y:S02]  /*0390*/  LOP3.LUT R25, R26.reuse, R23, RZ, 0xfc, !PT ;  /* 0x000000171a197212 */ /* 0x040fe400078efcff */
[----:B------:R-:W-:Y:S01]  /*03a0*/  LOP3.LUT R3, R26, 0x20, RZ, 0xfc, !PT ;  /* 0x000000201a037812 */ /* 0x000fe200078efcff */
[----:B------:R-:W-:-:S06]  /*03b0*/  UPRMT UR4, UR5, 0x654, UR4 ;  /* 0x0000065405047896 */ /* 0x000fcc0008000004 */
[----:B------:R-:W-:Y:S02]  /*03c0*/  LEA.HI R24, R26, UR4, RZ, 0x1e ;  /* 0x000000041a187c11 */ /* 0x000fe4000f8ff0ff */
[----:B------:R-:W-:-:S03]  /*03d0*/  LEA.HI R2, R2, UR4, RZ, 0x1e ;  /* 0x0000000402027c11 */ /* 0x000fc6000f8ff0ff */
[C---:B------:R-:W-:Y:S02]  /*03e0*/  IMAD R24, R25.reuse, 0x4, R24 ;  /* 0x0000000419187824 */ /* 0x040fe400078e0218 */
[----:B------:R-:W-:Y:S01]  /*03f0*/  IMAD R2, R25, 0x4, R2 ;  /* 0x0000000419027824 */ /* 0x000fe200078e0202 */
[----:B--2---:R-:W-:Y:S02]  /*0400*/  FSETP.GEU.AND P1, PT, R12, RZ, PT ;  /* 0x000000ff0c00720b */ /* 0x004fe40003f2e000 */
[----:B------:R-:W-:Y:S02]  /*0410*/  FSETP.GEU.AND P2, PT, R14, RZ, PT ;  /* 0x000000ff0e00720b */ /* 0x000fe40003f4e000 */
[----:B------:R-:W-:Y:S02]  /*0420*/  FSEL R23, R12, RZ, P1 ;  /* 0x000000ff0c177208 */ /* 0x000fe40000800000 */
[----:B------:R-:W-:Y:S02]  /*0430*/  FSETP.GEU.AND P1, PT, R13, RZ, PT ;  /* 0x000000ff0d00720b */ /* 0x000fe40003f2e000 */
[----:B------:R-:W-:Y:S01]  /*0440*/  LEA.HI R12, R3, UR4, RZ, 0x1e ;  /* 0x00000004030c7c11 */ /* 0x000fe2000f8ff0ff */
[----:B------:R0:W-:Y:S01]  /*0450*/  STS [R24], R23 ;  /* 0x0000001718007388 */ /* 0x0001e20000000800 */
[----:B------:R-:W-:-:S02]  /*0460*/  FSEL R13, R13, RZ, P1 ;  /* 0x000000ff0d0d7208 */ /* 0x000fc40000800000 */
[----:B------:R-:W-:Y:S01]  /*0470*/  FSETP.GEU.AND P1, PT, R15, RZ, PT ;  /* 0x000000ff0f00720b */ /* 0x000fe20003f2e000 */
[----:B------:R-:W-:Y:S01]  /*0480*/  IMAD R3, R25, 0x4, R12 ;  /* 0x0000000419037824 */ /* 0x000fe200078e020c */
[----:B------:R-:W-:Y:S01]  /*0490*/  FSEL R12, R14, RZ, P2 ;  /* 0x000000ff0e0c7208 */ /* 0x000fe20001000000 */
[----:B------:R1:W-:Y:S01]  /*04a0*/  STS [R2+0x40], R13 ;  /* 0x0000400d02007388 */ /* 0x0003e20000000800 */
[C---:B------:R-:W-:Y:S02]  /*04b0*/  LOP3.LUT R14, R26.reuse, 0x30, RZ, 0xfc, !PT ;  /* 0x000000301a0e7812 */ /* 0x040fe400078efcff */
[----:B------:R-:W-:Y:S01]  /*04c0*/  FSEL R15, R15, RZ, P1 ;  /* 0x000000ff0f0f7208 */ /* 0x000fe20000800000 */
[----:B------:R2:W-:Y:S01]  /*04d0*/  STS [R3+0x80], R12 ;  /* 0x0000800c03007388 */ /* 0x0005e20000000800 */
[----:B0-----:R-:W-:Y:S02]  /*04e0*/  LOP3.LUT R24, R26, 0x40, RZ, 0xfc, !PT ;  /* 0x000000401a187812 */ /* 0x001fe400078efcff */
[----:B------:R-:W-:-:S02]  /*04f0*/  LEA.HI R14, R14, UR4, RZ, 0x1e ;  /* 0x000000040e0e7c11 */ /* 0x000fc4000f8ff0ff */
[----:B------:R-:W-:Y:S02]  /*0500*/  LEA.HI R24, R24, UR4, RZ, 0x1e ;  /* 0x0000000418187c11 */ /* 0x000fe4000f8ff0ff */
[----:B-1----:R-:W-:Y:S01]  /*0510*/  LOP3.LUT R2, R26, 0x50, RZ, 0xfc, !PT ;  /* 0x000000501a027812 */ /* 0x002fe200078efcff */
[C---:B------:R-:W-:Y:S01]  /*0520*/  IMAD R14, R25.reuse, 0x4, R14 ;  /* 0x00000004190e7824 */ /* 0x040fe200078e020e */
[----:B---3--:R-:W-:Y:S01]  /*0530*/  FSETP.GEU.AND P2, PT, R16, RZ, PT ;  /* 0x000000ff1000720b */ /* 0x008fe20003f4e000 */
[----:B------:R-:W-:Y:S01]  /*0540*/  IMAD R27, R25, 0x4, R24 ;  /* 0x00000004191b7824 */ /* 0x000fe200078e0218 */
[----:B--2---:R-:W-:Y:S02]  /*0550*/  LOP3.LUT R3, R26, 0x60, RZ, 0xfc, !PT ;  /* 0x000000601a037812 */ /* 0x004fe400078efcff */
[----:B------:R-:W-:Y:S01]  /*0560*/  LEA.HI R2, R2, UR4, RZ, 0x1e ;  /* 0x0000000402027c11 */ /* 0x000fe2000f8ff0ff */
[----:B------:R0:W-:Y:S01]  /*0570*/  STS [R14+0xc0], R15 ;  /* 0x0000c00f0e007388 */ /* 0x0001e20000000800 */
[----:B------:R-:W-:-:S02]  /*0580*/  FSETP.GEU.AND P1, PT, R17, RZ, PT ;  /* 0x000000ff1100720b */ /* 0x000fc40003f2e000 */
[----:B------:R-:W-:Y:S02]  /*0590*/  FSEL R16, R16, RZ, P2 ;  /* 0x000000ff10107208 */ /* 0x000fe40001000000 */
[----:B------:R-:W-:Y:S01]  /*05a0*/  LEA.HI R24, R3, UR4, RZ, 0x1e ;  /* 0x0000000403187c11 */ /* 0x000fe2000f8ff0ff */
[----:B------:R-:W-:Y:S01]  /*05b0*/  IMAD R3, R25, 0x4, R2 ;  /* 0x0000000419037824 */ /* 0x000fe200078e0202 */
[----:B------:R-:W-:Y:S01]  /*05c0*/  FSETP.GEU.AND P2, PT, R18, RZ, PT ;  /* 0x000000ff1200720b */ /* 0x000fe20003f4e000 */
[----:B------:R-:W-:Y:S01]  /*05d0*/  STS [R27+0x100], R16 ;  /* 0x000100101b007388 */ /* 0x000fe20000000800 */
[----:B------:R-:W-:Y:S01]  /*05e0*/  FSEL R2, R17, RZ, P1 ;  /* 0x000000ff11027208 */ /* 0x000fe20000800000 */
[----:B------:R-:W-:Y:S01]  /*05f0*/  IMAD R29, R25, 0x4, R24 ;  /* 0x00000004191d7824 */ /* 0x000fe200078e0218 */
[----:B------:R-:W-:Y:S02]  /*0600*/  LOP3.LUT R17, R26, 0x70, RZ, 0xfc, !PT ;  /* 0x000000701a117812 */ /* 0x000fe400078efcff */
[----:B0-----:R-:W-:Y:S01]  /*0610*/  FSEL R14, R18, RZ, P2 ;  /* 0x000000ff120e7208 */ /* 0x001fe20001000000 */
[----:B------:R0:W-:Y:S01]  /*0620*/  STS [R3+0x140], R2 ;  /* 0x0001400203007388 */ /* 0x0001e20000000800 */
[----:B------:R-:W-:-:S02]  /*0630*/  LOP3.LUT R24, R26, 0x80, RZ, 0xfc, !PT ;  /* 0x000000801a187812 */ /* 0x000fc400078efcff */
[----:B----4-:R-:W-:Y:S01]  /*0640*/  FSETP.GEU.AND P2, PT, R4, RZ, PT ;  /* 0x000000ff0400720b */ /* 0x010fe20003f4e000 */
[----:B------:R1:W-:Y:S01]  /*0650*/  STS [R29+0x180], R14 ;  /* 0x0001800e1d007388 */ /* 0x0003e20000000800 */
[----:B------:R-:W-:Y:S02]  /*0660*/  LEA.HI R18, R17, UR4, RZ, 0x1e ;  /* 0x0000000411127c11 */ /* 0x000fe4000f8ff0ff */
[----:B------:R-:W-:Y:S02]  /*0670*/  FSETP.GEU.AND P1, PT, R19, RZ, PT ;  /* 0x000000ff1300720b */ /* 0x000fe40003f2e000 */
[----:B------:R-:W-:Y:S01]  /*0680*/  LEA.HI R28, R24, UR4, RZ, 0x1e ;  /* 0x00000004181c7c11 */ /* 0x000fe2000f8ff0ff */
[C---:B------:R-:W-:Y:S01]  /*0690*/  IMAD R17, R25.reuse, 0x4, R18 ;  /* 0x0000000419117824 */ /* 0x040fe200078e0212 */
[----:B0-----:R-:W-:Y:S02]  /*06a0*/  FSEL R3, R4, RZ, P2 ;  /* 0x000000ff04037208 */ /* 0x001fe40001000000 */
[C---:B------:R-:W-:Y:S01]  /*06b0*/  LOP3.LUT R4, R26.reuse, 0x90, RZ, 0xfc, !PT ;  /* 0x000000901a047812 */ /* 0x040fe200078efcff */
[----:B------:R-:W-:Y:S01]  /*06c0*/  IMAD R28, R25, 0x4, R28 ;  /* 0x00000004191c7824 */ /* 0x000fe200078e021c */
[----:B------:R-:W-:-:S02]  /*06d0*/  LOP3.LUT R18, R26, 0xa0, RZ, 0xfc, !PT ;  /* 0x000000a01a127812 */ /* 0x000fc400078efcff */
[----:B------:R-:W-:Y:S02]  /*06e0*/  FSEL R24, R19, RZ, P1 ;  /* 0x000000ff13187208 */ /* 0x000fe40000800000 */
[----:B------:R-:W-:Y:S02]  /*06f0*/  LEA.HI R4, R4, UR4, RZ, 0x1e ;  /* 0x0000000404047c11 */ /* 0x000fe4000f8ff0ff */
[----:B------:R-:W-:Y:S01]  /*0700*/  FSETP.GEU.AND P1, PT, R5, RZ, PT ;  /* 0x000000ff0500720b */ /* 0x000fe20003f2e000 */
[----:B------:R0:W-:Y:S01]  /*0710*/  STS [R17+0x1c0], R24 ;  /* 0x0001c01811007388 */ /* 0x0001e20000000800 */
[----:B------:R-:W-:Y:S01]  /*0720*/  LEA.HI R18, R18, UR4, RZ, 0x1e ;  /* 0x0000000412127c11 */ /* 0x000fe2000f8ff0ff */
[----:B------:R-:W-:Y:S01]  /*0730*/  IMAD R19, R25, 0x4, R4 ;  /* 0x0000000419137824 */ /* 0x000fe200078e0204 */
[----:B------:R-:W-:Y:S01]  /*0740*/  FSEL R4, R5, RZ, P1 ;  /* 0x000000ff05047208 */ /* 0x000fe20000800000 */
[----:B------:R2:W-:Y:S01]  /*0750*/  STS [R28+0x200], R3 ;  /* 0x000200031c007388 */ /* 0x0005e20000000800 */
[----:B------:R-:W-:Y:S01]  /*0760*/  LOP3.LUT R5, R26, 0xf0, RZ, 0xfc, !PT ;  /* 0x000000f01a057812 */ /* 0x000fe200078efcff */
[----:B-1----:R-:W-:Y:S01]  /*0770*/  IMAD R29, R25, 0x4, R18 ;  /* 0x00000004191d7824 */ /* 0x002fe200078e0212 */
[----:B------:R-:W-:Y:S01]  /*0780*/  FSETP.GEU.AND P2, PT, R6, RZ, PT ;  /* 0x000000ff0600720b */ /* 0x000fe20003f4e000 */
[----:B------:R1:W-:Y:S01]  /*0790*/  STS [R19+0x240], R4 ;  /* 0x0002400413007388 */ /* 0x0003e20000000800 */
[----:B------:R-:W-:-:S02]  /*07a0*/  LOP3.LUT R18, R26, 0xc0, RZ, 0xfc, !PT ;  /* 0x000000c01a127812 */ /* 0x000fc400078efcff */
[C---:B0-----:R-:W-:Y:S02]  /*07b0*/  LOP3.LUT R17, R26.reuse, 0xb0, RZ, 0xfc, !PT ;  /* 0x000000b01a117812 */ /* 0x041fe400078efcff */
[C---:B------:R-:W-:Y:S02]  /*07c0*/  LOP3.LUT R27, R26.reuse, 0xe0, RZ, 0xfc, !PT ;  /* 0x000000e01a1b7812 */ /* 0x040fe400078efcff */
[----:B--2---:R-:W-:Y:S02]  /*07d0*/  LOP3.LUT R28, R26, 0xd0, RZ, 0xfc, !PT ;  /* 0x000000d01a1c7812 */ /* 0x004fe400078efcff */
[----:B------:R-:W-:Y:S02]  /*07e0*/  LEA.HI R26, R17, UR4, RZ, 0x1e ;  /* 0x00000004111a7c11 */ /* 0x000fe4000f8ff0ff */
[----:B------:R-:W-:Y:S02]  /*07f0*/  LEA.HI R28, R28, UR4, RZ, 0x1e ;  /* 0x000000041c1c7c11 */ /* 0x000fe4000f8ff0ff */
[----:B------:R-:W-:Y:S01]  /*0800*/  LEA.HI R5, R5, UR4, RZ, 0x1e ;  /* 0x0000000405057c11 */ /* 0x000fe2000f8ff0ff */
[C---:B------:R-:W-:Y:S01]  /*0810*/  IMAD R26, R25.reuse, 0x4, R26 ;  /* 0x00000004191a7824 */ /* 0x040fe200078e021a */
[----:B------:R-:W-:Y:S01]  /*0820*/  FSEL R6, R6, RZ, P2 ;  /* 0x000000ff06067208 */ /* 0x000fe20001000000 */
[C---:B-1----:R-:W-:Y:S01]  /*0830*/  IMAD R19, R25.reuse, 0x4, R28 ;  /* 0x0000000419137824 */ /* 0x042fe200078e021c */
[----:B------:R-:W-:Y:S01]  /*0840*/  LEA.HI R18, R18, UR4, RZ, 0x1e ;  /* 0x0000000412127c11 */ /* 0x000fe2000f8ff0ff */
[----:B------:R-:W-:Y:S01]  /*0850*/  IMAD R28, R25, 0x4, R5 ;  /* 0x00000004191c7824 */ /* 0x000fe200078e0205 */
[----:B------:R-:W-:Y:S01]  /*0860*/  FSETP.GEU.AND P1, PT, R7, RZ, PT ;  /* 0x000000ff0700720b */ /* 0x000fe20003f2e000 */
[----:B------:R0:W-:Y:S01]  /*0870*/  STS [R29+0x280], R6 ;  /* 0x000280061d007388 */ /* 0x0001e20000000800 */
[----:B------:R-:W-:Y:S01]  /*0880*/  FSETP.GEU.AND P2, PT, R8, RZ, PT ;  /* 0x000000ff0800720b */ /* 0x000fe20003f4e000 */
[----:B------:R-:W-:Y:S01]  /*0890*/  IMAD R18, R25, 0x4, R18 ;  /* 0x0000000419127824 */ /* 0x000fe200078e0212 */
[----:B------:R-:W-:-:S02]  /*08a0*/  FSETP.GEU.AND P3, PT, R9, RZ, PT ;  /* 0x000000ff0900720b */ /* 0x000fc40003f6e000 */
[----:B------:R-:W-:Y:S02]  /*08b0*/  FSEL R7, R7, RZ, P1 ;  /* 0x000000ff07077208 */ /* 0x000fe40000800000 */
[----:B------:R-:W-:Y:S02]  /*08c0*/  FSEL R5, R8, RZ, P2 ;  /* 0x000000ff08057208 */ /* 0x000fe40001000000 */
[----:B------:R-:W-:Y:S01]  /*08d0*/  LEA.HI R27, R27, UR4, RZ, 0x1e ;  /* 0x000000041b1b7c11 */ /* 0x000fe2000f8ff0ff */
[----:B------:R-:W-:Y:S01]  /*08e0*/  STS [R26+0x2c0], R7 ;  /* 0x0002c0071a007388 */ /* 0x000fe20000000800 */
[----:B------:R-:W-:Y:S01]  /*08f0*/  FSEL R17, R9, RZ, P3 ;  /* 0x000000ff09117208 */ /* 0x000fe20001800000 */
[----:B0-----:R-:W-:Y:S01]  /*0900*/  IMAD.SHL.U32 R29, R21, 0x4, RZ ;  /* 0x00000004151d7824 */ /* 0x001fe200078e00ff */
[----:B------:R-:W-:Y:S01]  /*0910*/  FSETP.GEU.AND P1, PT, R10, RZ, PT ;  /* 0x000000ff0a00720b */ /* 0x000fe20003f2e000 */
[----:B------:R0:W-:Y:S01]  /*0920*/  STS [R18+0x300], R5 ;  /* 0x0003000512007388 */ /* 0x0001e20000000800 */
[----:B------:R-:W-:Y:S01]  /*0930*/  FSETP.GEU.AND P2, PT, R11, RZ, PT ;  /* 0x000000ff0b00720b */ /* 0x000fe20003f4e000 */
[----:B------:R-:W-:Y:S01]  /*0940*/  IMAD R27, R25, 0x4, R27 ;  /* 0x00000004191b7824 */ /* 0x000fe200078e021b */
[----:B------:R-:W-:Y:S01]  /*0950*/  LOP3.LUT R8, R21, 0xfc, RZ, 0xc0, !PT ;  /* 0x000000fc15087812 */ /* 0x000fe200078ec0ff */
[----:B------:R1:W-:Y:S01]  /*0960*/  STS [R19+0x340], R17 ;  /* 0x0003401113007388 */ /* 0x0003e20000000800 */
[----:B------:R-:W-:-:S02]  /*0970*/  LOP3.LUT R25, R29, 0x3fc, RZ, 0xc0, !PT ;  /* 0x000003fc1d197812 */ /* 0x000fc400078ec0ff */
[----:B------:R-:W-:Y:S01]  /*0980*/  SHF.R.U32.HI R21, RZ, 0x2, R21 ;  /* 0x00000002ff157819 */ /* 0x000fe20000011615 */
[----:B------:R-:W-:Y:S01]  /*0990*/  VIADD R8, R8, UR4 ;  /* 0x0000000408087c36 */ /* 0x000fe20008000000 */
[----:B------:R-:W-:Y:S02]  /*09a0*/  FSETP.GTU.AND P3, PT, R13, RZ, PT ;  /* 0x000000ff0d00720b */ /* 0x000fe40003f6c000 */
[----:B0-----:R-:W-:Y:S01]  /*09b0*/  FSEL R18, R10, RZ, P1 ;  /* 0x000000ff0a127208 */ /* 0x001fe20000800000 */
[----:B------:R-:W-:Y:S01]  /*09c0*/  IMAD R30, R25, 0x4, R8 ;  /* 0x00000004191e7824 */ /* 0x000fe200078e0208 */
[----:B------:R-:W-:Y:S02]  /*09d0*/  SGXT.U32 R21, R21, 0x6 ;  /* 0x000000061515781a */ /* 0x000fe40000000000 */
[----:B-1----:R-:W-:Y:S01]  /*09e0*/  FSEL R19, R11, RZ, P2 ;  /* 0x000000ff0b137208 */ /* 0x002fe20001000000 */
[----:B------:R0:W-:Y:S01]  /*09f0*/  STS [R27+0x380], R18 ;  /* 0x000380121b007388 */ /* 0x0001e20000000800 */
[----:B------:R-:W-:-:S02]  /*0a00*/  LOP3.LUT R22, R22, 0xc, R29, 0xf8, !PT ;  /* 0x0000000c16167812 */ /* 0x000fc400078ef81d */
[----:B------:R-:W-:Y:S01]  /*0a10*/  LOP3.LUT R13, R25, 0x400, RZ, 0xfc, !PT ;  /* 0x00000400190d7812 */ /* 0x000fe200078efcff */
[----:B------:R1:W-:Y:S01]  /*0a20*/  STS [R28+0x3c0], R19 ;  /* 0x0003c0131c007388 */ /* 0x0003e20000000800 */
[----:B------:R-:W-:Y:S02]  /*0a30*/  PRMT R20, R21, 0x6540, R20 ;  /* 0x0000654015147816 */ /* 0x000fe40000000014 */
[----:B------:R-:W-:Y:S01]  /*0a40*/  ISETP.GE.AND P1, PT, R22, 0x40, PT ;  /* 0x000000401600780c */ /* 0x000fe20003f26270 */
[----:B------:R-:W-:Y:S01]  /*0a50*/  BAR.SYNC.DEFER_BLOCKING 0x0 ;  /* 0x0000000000007b1d */ /* 0x000fe20000010000 */
[----:B------:R-:W-:Y:S01]  /*0a60*/  SHF.R.U32.HI R13, RZ, 0x2, R13 ;  /* 0x00000002ff0d7819 */ /* 0x000fe2000001160d */
[C---:B------:R-:W-:Y:S01]  /*0a70*/  IMAD R29, R20.reuse, 0x40, R22 ;  /* 0x00000040141d7824 */ /* 0x040fe200078e0216 */
[----:B------:R-:W-:Y:S02]  /*0a80*/  ISETP.LT.AND P4, PT, R20, 0x200, !P1 ;  /* 0x000002001400780c */ /* 0x000fe40004f81270 */
[----:B------:R-:W-:-:S03]  /*0a90*/  LOP3.LUT R13, R13, 0x1fc, RZ, 0xc0, !PT ;  /* 0x000001fc0d0d7812 */ /* 0x000fc600078ec0ff */
[----:B0-----:R-:W1:Y:S01]  /*0aa0*/  LDC.64 R26, c[0x0][0x218] ;  /* 0x00008600ff1a7b82 */ /* 0x001e620000000a00 */
[----:B------:R-:W-:Y:S02]  /*0ab0*/  FSETP.GTU.AND P6, PT, R12, RZ, PT ;  /* 0x000000ff0c00720b */ /* 0x000fe40003fcc000 */
[----:B------:R-:W-:Y:S02]  /*0ac0*/  FSETP.GTU.AND P5, PT, R15, RZ, PT ;  /* 0x000000ff0f00720b */ /* 0x000fe40003fac000 */
[----:B------:R-:W-:Y:S02]  /*0ad0*/  LOP3.LUT R15, R25, 0x800, RZ, 0xfc, !PT ;  /* 0x00000800190f7812 */ /* 0x000fe400078efcff */
[----:B------:R-:W-:Y:S02]  /*0ae0*/  FSETP.GTU.AND P2, PT, R23, RZ, PT ;  /* 0x000000ff1700720b */ /* 0x000fe40003f4c000 */
[----:B------:R-:W-:Y:S02]  /*0af0*/  SHF.R.U32.HI R15, RZ, 0x2, R15 ;  /* 0x00000002ff0f7819 */ /* 0x000fe4000001160f */
[----:B------:R-:W-:-:S02]  /*0b00*/  LOP3.LUT R21, R20, 0x80, RZ, 0xfc, !PT ;  /* 0x0000008014157812 */ /* 0x000fc400078efcff */
[----:B------:R-:W-:Y:S02]  /*0b10*/  LOP3.LUT R15, R15, 0x2fc, RZ, 0xc0, !PT ;  /* 0x000002fc0f0f7812 */ /* 0x000fe400078ec0ff */
[----:B------:R-:W-:Y:S01]  /*0b20*/  LOP3.LUT R23, R20, 0xc0, RZ, 0xfc, !PT ;  /* 0x000000c014177812 */ /* 0x000fe200078efcff */
[----:B------:R-:W-:Y:S04]  /*0b30*/  LDS R8, [R30] ;  /* 0x000000001e087984 */ /* 0x000fe80000000800 */
[----:B------:R-:W-:Y:S01]  /*0b40*/  LDS R9, [R30+0x4] ;  /* 0x000004001e097984 */ /* 0x000fe20000000800 */
[----:B-1----:R-:W-:-:S03]  /*0b50*/  IMAD.WIDE R28, R29, 0x4, R26 ;  /* 0x000000041d1c7825 */ /* 0x002fc600078e021a */
[----:B------:R-:W-:Y:S04]  /*0b60*/  LDS R10, [R30+0x8] ;  /* 0x000008001e0a7984 */ /* 0x000fe80000000800 */
[----:B------:R0:W1:Y:S02]  /*0b70*/  LDS R11, [R30+0xc] ;  /* 0x00000c001e0b7984 */ /* 0x0000640000000800 */
[----:B0-----:R-:W-:Y:S01]  /*0b80*/  VIADD R30, R13, UR4 ;  /* 0x000000040d1e7c36 */ /* 0x001fe20008000000 */
[----:B------:R-:W-:-:S03]  /*0b90*/  LOP3.LUT R13, R20, 0x40, RZ, 0xfc, !PT ;  /* 0x00000040140d7812 */ /* 0x000fc600078efcff */
[----:B------:R-:W-:Y:S01]  /*0ba0*/  IMAD R30, R25, 0x4, R30 ;  /* 0x00000004191e7824 */ /* 0x000fe200078e021e */
[----:B-1----:R0:W-:Y:S01]  /*0bb0*/  @P4 STG.E.128 desc[UR6][R28.64], R8 ;  /* 0x000000081c004986 */ /* 0x0021e2000c101d06 */
[C---:B------:R-:W-:Y:S01]  /*0bc0*/  ISETP.LT.AND P4, PT, R13.reuse, 0x200, !P1 ;  /* 0x000002000d00780c */ /* 0x040fe20004f81270 */
[----:B------:R-:W-:Y:S02]  /*0bd0*/  IMAD R13, R13, 0x40, R22 ;  /* 0x000000400d0d7824 */ /* 0x000fe400078e0216 */
[----:B------:R-:W-:Y:S02]  /*0be0*/  LDS R8, [R30+0x1000] ;  /* 0x001000001e087984 */ /* 0x000fe40000000800 */
[----:B------:R-:W-:Y:S02]  /*0bf0*/  IMAD.WIDE R12, R13, 0x4, R26 ;  /* 0x000000040d0c7825 */ /* 0x000fe400078e021a */
[----:B------:R-:W-:Y:S04]  /*0c00*/  LDS R9, [R30+0x1004] ;  /* 0x001004001e097984 */ /* 0x000fe80000000800 */
[----:B------:R-:W-:Y:S04]  /*0c10*/  LDS R10, [R30+0x1008] ;  /* 0x001008001e0a7984 */ /* 0x000fe80000000800 */
[----:B------:R-:W1:Y:S01]  /*0c20*/  LDS R11, [R30+0x100c] ;  /* 0x00100c001e0b7984 */ /* 0x000e620000000800 */
[----:B0-----:R-:W-:-:S02]  /*0c30*/  SEL R29, RZ, 0x1, P5 ;  /* 0x00000001ff1d7807 */ /* 0x001fc40002800000 */
[----:B------:R-:W-:Y:S02]  /*0c40*/  FSETP.GTU.AND P5, PT, R14, RZ, PT ;  /* 0x000000ff0e00720b */ /* 0x000fe40003fac000 */
[----:B------:R-:W-:Y:S02]  /*0c50*/  SEL R28, RZ, 0x1, P6 ;  /* 0x00000001ff1c7807 */ /* 0x000fe40003000000 */
[C---:B------:R-:W-:Y:S01]  /*0c60*/  ISETP.LT.AND P6, PT, R21.reuse, 0x200, !P1 ;  /* 0x000002001500780c */ /* 0x040fe20004fc1270 */
[--C-:B------:R-:W-:Y:S01]  /*0c70*/  IMAD R21, R21, 0x40, R22.reuse ;  /* 0x0000004015157824 */ /* 0x100fe200078e0216 */
[C---:B------:R-:W-:Y:S01]  /*0c80*/  ISETP.LT.AND P1, PT, R23.reuse, 0x200, !P1 ;  /* 0x000002001700780c */ /* 0x040fe20004f21270 */
[----:B------:R-:W-:Y:S01]  /*0c90*/  IMAD R23, R23, 0x40, R22 ;  /* 0x0000004017177824 */ /* 0x000fe200078e0216 */
[----:B------:R-:W-:Y:S02]  /*0ca0*/  SEL R22, RZ, 0x1, P2 ;  /* 0x00000001ff167807 */ /* 0x000fe40001000000 */
[----:B------:R-:W-:-:S02]  /*0cb0*/  FSETP.GTU.AND P2, PT, R2, RZ, PT ;  /* 0x000000ff0200720b */ /* 0x000fc40003f4c000 */
[----:B------:R-:W-:Y:S01]  /*0cc0*/  PRMT R28, R28, 0x3340, R29 ;  /* 0x000033401c1c7816 */ /* 0x000fe2000000001d */
[----:B-1----:R0:W-:Y:S01]  /*0cd0*/  @P4 STG.E.128 desc[UR6][R12.64], R8 ;  /* 0x000000080c004986 */ /* 0x0021e2000c101d06 */
[----:B------:R-:W-:Y:S02]  /*0ce0*/  FSETP.GTU.AND P4, PT, R16, RZ, PT ;  /* 0x000000ff1000720b */ /* 0x000fe40003f8c000 */
[----:B------:R-:W-:Y:S02]  /*0cf0*/  LOP3.LUT R16, R25, 0xc00, RZ, 0xfc, !PT ;  /* 0x00000c0019107812 */ /* 0x000fe400078efcff */
[----:B------:R-:W-:Y:S02]  /*0d00*/  SEL R29, RZ, 0x1, P4 ;  /* 0x00000001ff1d7807 */ /* 0x000fe40002000000 */
[----:B------:R-:W-:Y:S02]  /*0d10*/  SHF.R.U32.HI R16, RZ, 0x2, R16 ;  /* 0x00000002ff107819 */ /* 0x000fe40000011610 */
[----:B------:R-:W-:-:S02]  /*0d20*/  FSETP.GTU.AND P4, PT, R4, RZ, PT ;  /* 0x000000ff0400720b */ /* 0x000fc40003f8c000 */
[----:B------:R-:W-:Y:S01]  /*0d30*/  LOP3.LUT R16, R16, 0x3fc, RZ, 0xc0, !PT ;  /* 0x000003fc10107812 */ /* 0x000fe200078ec0ff */
[----:B0-----:R-:W-:-:S04]  /*0d40*/  VIADD R8, R15, UR4 ;  /* 0x000000040f087c36 */ /* 0x001fc80008000000 */
[----:B------:R-:W-:Y:S01]  /*0d50*/  VIADD R10, R16, UR4 ;  /* 0x00000004100a7c36 */ /* 0x000fe20008000000 */
[----:B------:R-:W-:Y:S01]  /*0d60*/  ULDC.64 UR4, c[0x0][0x220] ;  /* 0x0000880000047ab9 */ /* 0x000fe20000000a00 */
[C---:B------:R-:W-:Y:S02]  /*0d70*/  IMAD R16, R25.reuse, 0x4, R8 ;  /* 0x0000000419107824 */ /* 0x040fe400078e0208 */
[----:B------:R-:W-:Y:S01]  /*0d80*/  IMAD R20, R25, 0x4, R10 ;  /* 0x0000000419147824 */ /* 0x000fe200078e020a */
[----:B------:R-:W-:Y:S02]  /*0d90*/  SEL R25, RZ, 0x1, P3 ;  /* 0x00000001ff197807 */ /* 0x000fe40001800000 */
[----:B------:R-:W-:Y:S01]  /*0da0*/  LDS R8, [R16+0x2000] ;  /* 0x0020000010087984 */ /* 0x000fe20000000800 */
[----:B------:R-:W-:Y:S02]  /*0db0*/  FSETP.GTU.AND P3, PT, R24, RZ, PT ;  /* 0x000000ff1800720b */ /* 0x000fe40003f6c000 */
[----:B------:R-:W-:Y:S01]  /*0dc0*/  PRMT R25, R22, 0x3340, R25 ;  /* 0x0000334016197816 */ /* 0x000fe20000000019 */
[----:B------:R-:W-:Y:S01]  /*0dd0*/  LDS R9, [R16+0x2004] ;  /* 0x0020040010097984 */ /* 0x000fe20000000800 */
[----:B------:R-:W-:-:S02]  /*0de0*/  SEL R2, RZ, 0x1, P3 ;  /* 0x00000001ff027807 */ /* 0x000fc40001800000 */
[----:B------:R-:W-:Y:S01]  /*0df0*/  FSETP.GTU.AND P3, PT, R7, RZ, PT ;  /* 0x000000ff0700720b */ /* 0x000fe20003f6c000 */
[----:B------:R-:W-:Y:S01]  /*0e00*/  LDS R10, [R16+0x2008] ;  /* 0x00200800100a7984 */ /* 0x000fe20000000800 */
[----:B------:R-:W-:Y:S02]  /*0e10*/  SEL R7, RZ, 0x1, P5 ;  /* 0x00000001ff077807 */ /* 0x000fe40002800000 */
[----:B------:R-:W-:Y:S01]  /*0e20*/  FSETP.GTU.AND P5, PT, R6, RZ, PT ;  /* 0x000000ff0600720b */ /* 0x000fe20003fac000 */
[----:B------:R0:W1:Y:S01]  /*0e30*/  LDS R11, [R16+0x200c] ;  /* 0x00200c00100b7984 */ /* 0x0000620000000800 */
[----:B------:R-:W-:Y:S02]  /*0e40*/  SEL R6, RZ, 0x1, P4 ;  /* 0x00000001ff067807 */ /* 0x000fe40002000000 */
[----:B------:R-:W-:Y:S01]  /*0e50*/  SEL R4, RZ, 0x1, P5 ;  /* 0x00000001ff047807 */ /* 0x000fe20002800000 */
[----:B------:R-:W-:Y:S01]  /*0e60*/  LDS R12, [R20+0x3000] ;  /* 0x00300000140c7984 */ /* 0x000fe20000000800 */
[----:B------:R-:W-:-:S02]  /*0e70*/  FSETP.GTU.AND P5, PT, R19, RZ, PT ;  /* 0x000000ff1300720b */ /* 0x000fc40003fac000 */
[----:B------:R-:W-:Y:S01]  /*0e80*/  FSETP.GTU.AND P4, PT, R18, RZ, PT ;  /* 0x000000ff1200720b */ /* 0x000fe20003f8c000 */
[----:B------:R-:W-:Y:S01]  /*0e90*/  LDS R13, [R20+0x3004] ;  /* 0x00300400140d7984 */ /* 0x000fe20000000800 */
[----:B0-----:R-:W-:Y:S02]  /*0ea0*/  SEL R16, RZ, 0x1, P2 ;  /* 0x00000001ff107807 */ /* 0x001fe40001000000 */
[----:B------:R-:W-:Y:S01]  /*0eb0*/  FSETP.GTU.AND P2, PT, R3, RZ, PT ;  /* 0x000000ff0300720b */ /* 0x000fe20003f4c000 */
[----:B------:R-:W-:Y:S01]  /*0ec0*/  LDS R14, [R20+0x3008] ;  /* 0x00300800140e7984 */ /* 0x000fe20000000800 */
[----:B------:R-:W-:Y:S02]  /*0ed0*/  PRMT R2, R7, 0x3340, R2 ;  /* 0x0000334007027816 */ /* 0x000fe40000000002 */
[----:B------:R-:W-:Y:S01]  /*0ee0*/  PRMT R7, R29, 0x3340, R16 ;  /* 0x000033401d077816 */ /* 0x000fe20000000010 */
[----:B------:R-:W0:Y:S01]  /*0ef0*/  LDS R15, [R20+0x300c] ;  /* 0x00300c00140f7984 */ /* 0x000e220000000800 */
[----:B------:R-:W-:-:S02]  /*0f00*/  SEL R3, RZ, 0x1, P3 ;  /* 0x00000001ff037807 */ /* 0x000fc40001800000 */
[----:B------:R-:W-:Y:S02]  /*0f10*/  SEL R29, RZ, 0x1, P2 ;  /* 0x00000001ff1d7807 */ /* 0x000fe40001000000 */
[----:B------:R-:W-:Y:S02]  /*0f20*/  FSETP.GTU.AND P3, PT, R17, RZ, PT ;  /* 0x000000ff1100720b */ /* 0x000fe40003f6c000 */
[----:B------:R-:W-:Y:S02]  /*0f30*/  FSETP.GTU.AND P2, PT, R5, RZ, PT ;  /* 0x000000ff0500720b */ /* 0x000fe40003f4c000 */
[----:B------:R-:W-:Y:S02]  /*0f40*/  SEL R16, RZ, 0x1, P5 ;  /* 0x00000001ff107807 */ /* 0x000fe40002800000 */
[----:B------:R-:W-:Y:S02]  /*0f50*/  SEL R17, RZ, 0x1, P4 ;  /* 0x00000001ff117807 */ /* 0x000fe40002000000 */
[----:B------:R-:W-:Y:S01]  /*0f60*/  PRMT R3, R4, 0x3340, R3 ;  /* 0x0000334004037816 */ /* 0x000fe20000000003 */
[----:B------:R-:W-:Y:S01]  /*0f70*/  IMAD.WIDE R4, R21, 0x4, R26 ;  /* 0x0000000415047825 */ /* 0x000fe200078e021a */
[----:B------:R-:W-:-:S02]  /*0f80*/  SEL R18, RZ, 0x1, P3 ;  /* 0x00000001ff127807 */ /* 0x000fc40001800000 */
[----:B------:R-:W-:Y:S01]  /*0f90*/  SEL R19, RZ, 0x1, P2 ;  /* 0x00000001ff137807 */ /* 0x000fe20001000000 */
[----:B------:R-:W-:Y:S01]  /*0fa0*/  IMAD.WIDE R26, R23, 0x4, R26 ;  /* 0x00000004171a7825 */ /* 0x000fe200078e021a */
[----:B------:R-:W-:Y:S02]  /*0fb0*/  PRMT R31, R17, 0x3340, R16 ;  /* 0x00003340111f7816 */ /* 0x000fe40000000010 */
[----:B------:R-:W-:Y:S02]  /*0fc0*/  IADD3 R16, P2, R0, UR4, RZ ;  /* 0x0000000400107c10 */ /* 0x000fe4000ff5e0ff */
[----:B------:R-:W-:Y:S01]  /*0fd0*/  PRMT R6, R29, 0x3340, R6 ;  /* 0x000033401d067816 */ /* 0x000fe20000000006 */
[----:B-1----:R1:W-:Y:S01]  /*0fe0*/  @P6 STG.E.128 desc[UR6][R4.64], R8 ;  /* 0x0000000804006986 */ /* 0x0023e2000c101d06 */
[----:B------:R-:W-:Y:S02]  /*0ff0*/  PRMT R18, R19, 0x3340, R18 ;  /* 0x0000334013127816 */ /* 0x000fe40000000012 */
[----:B------:R-:W-:-:S02]  /*1000*/  LEA.HI.X.SX32 R17, R0, UR5, 0x1, P2 ;  /* 0x0000000500117c11 */ /* 0x000fc400090f0eff */
[----:B------:R-:W-:Y:S02]  /*1010*/  PRMT R28, R25, 0x5410, R28 ;  /* 0x00005410191c7816 */ /* 0x000fe4000000001c */
[----:B------:R-:W-:Y:S02]  /*1020*/  PRMT R29, R7, 0x5410, R2 ;  /* 0x00005410071d7816 */ /* 0x000fe40000000002 */
[----:B------:R-:W-:Y:S02]  /*1030*/  PRMT R30, R6, 0x5410, R3 ;  /* 0x00005410061e7816 */ /* 0x000fe40000000003 */
[----:B------:R-:W-:Y:S01]  /*1040*/  PRMT R31, R18, 0x5410, R31 ;  /* 0x00005410121f7816 */ /* 0x000fe2000000001f */
[----:B0-----:R1:W-:Y:S01]  /*1050*/  @P1 STG.E.128 desc[UR6][R26.64], R12 ;  /* 0x0000000c1a001986 */ /* 0x0013e2000c101d06 */
[----:B------:R-:W-:Y:S05]  /*1060*/  @!P0 EXIT ;  /* 0x000000000000894d */ /* 0x000fea0003800000 */
[----:B------:R-:W-:Y:S01]  /*1070*/  STG.E.128 desc[UR6][R16.64], R28 ;  /* 0x0000001c10007986 */ /* 0x000fe2000c101d06 */
[----:B------:R-:W-:Y:S05]  /*1080*/  EXIT ;  /* 0x000000000000794d */ /* 0x000fea0003800000 */
.L_x_0:
[----:B------:R-:W-:-:S00]  /*1090*/  BRA `(.L_x_0) ;  /* 0xfffffffc00fc7947 */ /* 0x000fc0000383ffff */
[----:B------:R-:W-:-:S00]  /*10a0*/  NOP ;  /* 0x0000000000007918 */ /* 0x000fc00000000000 */
        /* <DEDUP_REMOVED lines=13> */
.L_x_1:


//--------------------- .nv.shared.triton_poi_fused_relu_threshold_backward_20 --------------------------
	.section	.nv.shared.triton_poi_fused_relu_threshold_backward_20,"aw",@nobits
	.sectionflags	@""
	.align	16
	.zero		1024


//--------------------- .nv.constant0.triton_poi_fused_relu_threshold_backward_20 --------------------------
	.section	.nv.constant0.triton_poi_fused_relu_threshold_backward_20,"a",@progbits
	.sectionflags	@""
	.align	4
.nv.constant0.triton_poi_fused_relu_threshold_backward_20:
	.zero		560
